//
// Generated by NVIDIA NVVM Compiler
//
// Compiler Build ID: CL-36424714
// Cuda compilation tools, release 13.0, V13.0.88
// Based on NVVM 20.0.0
//

.version 9.0
.target sm_100
.address_size 64

	// .globl	_Z5transPiS_i
// _ZZ5transPiS_iE1s has been demoted

.visible .entry _Z5transPiS_i(
	.param .u64 .ptr .align 1 _Z5transPiS_i_param_0,
	.param .u64 .ptr .align 1 _Z5transPiS_i_param_1,
	.param .u32 _Z5transPiS_i_param_2
)
{
	.reg .pred 	%p<2>;
	.reg .b32 	%r<22>;
	.reg .b64 	%rd<9>;
	// demoted variable
	.shared .align 4 .b8 _ZZ5transPiS_iE1s[256];
	ld.param.u64 	%rd1, [_Z5transPiS_i_param_0];
	ld.param.u64 	%rd2, [_Z5transPiS_i_param_1];
	ld.param.u32 	%r2, [_Z5transPiS_i_param_2];
	mov.u32 	%r3, %tid.x;
	mov.u32 	%r4, %tid.y;
	mov.u32 	%r5, %ntid.x;
	mov.u32 	%r6, %ctaid.x;
	mov.u32 	%r7, %ntid.y;
	mov.u32 	%r8, %ctaid.y;
	mov.u32 	%r9, %nctaid.x;
	mad.lo.s32 	%r10, %r9, %r8, %r6;
	mad.lo.s32 	%r11, %r10, %r7, %r4;
	mad.lo.s32 	%r1, %r11, %r5, %r3;
	mul.lo.s32 	%r12, %r2, %r2;
	setp.ge.s32 	%p1, %r1, %r12;
	@%p1 bra 	$L__BB0_2;
	div.s32 	%r13, %r1, %r2;
	cvta.to.global.u64 	%rd3, %rd1;
	cvta.to.global.u64 	%rd4, %rd2;
	mul.wide.s32 	%rd5, %r1, 4;
	add.s64 	%rd6, %rd3, %rd5;
	ld.global.u32 	%r14, [%rd6];
	shl.b32 	%r15, %r1, 2;
	mov.u32 	%r16, _ZZ5transPiS_iE1s;
	add.s32 	%r17, %r16, %r15;
	st.shared.u32 	[%r17], %r14;
	bar.sync 	0;
	ld.shared.u32 	%r18, [%r17];
	mul.lo.s32 	%r19, %r13, %r2;
	sub.s32 	%r20, %r1, %r19;
	mad.lo.s32 	%r21, %r20, %r2, %r13;
	mul.wide.s32 	%rd7, %r21, 4;
	add.s64 	%rd8, %rd4, %rd7;
	st.global.u32 	[%rd8], %r18;
$L__BB0_2:
	ret;

}
	// .globl	_Z4convPiS_i
.visible .entry _Z4convPiS_i(
	.param .u64 .ptr .align 1 _Z4convPiS_i_param_0,
	.param .u64 .ptr .align 1 _Z4convPiS_i_param_1,
	.param .u32 _Z4convPiS_i_param_2
)
{


	ret;

}


// ===== COMPILED SASS (sm_100) =====

	.target	sm_100

	.elftype	@"ET_EXEC"


//--------------------- .note.nv.tkinfo           --------------------------
	.section	.note.nv.tkinfo,"",@"SHT_NOTE"
	.sectionflags	@"SHF_NOTE_NV_TKINFO"
	.tkinfo
        /*0018*/ 	.word	0x00000002
        /*0030*/ 	.string	""
        /*0030*/ 	.string	"ptxas"
        /*0030*/ 	.string	"Cuda compilation tools, release 13.0, V13.0.88"
        /*0030*/ 	.string	"Build cuda_13.0.r13.0/compiler.36424714_0"
        /*0030*/ 	.string	"-arch sm_100 -m 64 "



//--------------------- .note.nv.cuinfo           --------------------------
	.section	.note.nv.cuinfo,"",@"SHT_NOTE"
	.sectionflags	@"SHF_NOTE_NV_CUINFO"
        /*0018*/ 	.short	0x0002
        /*001a*/ 	.short	0x0064
        /*001c*/ 	.short	0x0082
	.zero		2


//--------------------- .nv.info                  --------------------------
	.section	.nv.info,"",@"SHT_CUDA_INFO"
	.align	4


	//----- nvinfo : EIATTR_REGCOUNT
	.align		4
        /*0000*/ 	.byte	0x04, 0x2f
        /*0002*/ 	.short	(.L_1 - .L_0)
	.align		4
.L_0:
        /*0004*/ 	.word	index@(_Z5transPiS_i)
        /*0008*/ 	.word	0x0000000e


	//----- nvinfo : EIATTR_FRAME_SIZE
	.align		4
.L_1:
        /*000c*/ 	.byte	0x04, 0x11
        /*000e*/ 	.short	(.L_3 - .L_2)
	.align		4
.L_2:
        /*0010*/ 	.word	index@(_Z5transPiS_i)
        /*0014*/ 	.word	0x00000000


	//----- nvinfo : EIATTR_REGCOUNT
	.align		4
.L_3:
        /*0018*/ 	.byte	0x04, 0x2f
        /*001a*/ 	.short	(.L_5 - .L_4)
	.align		4
.L_4:
        /*001c*/ 	.word	index@(_Z4convPiS_i)
        /*0020*/ 	.word	0x00000004


	//----- nvinfo : EIATTR_FRAME_SIZE
	.align		4
.L_5:
        /*0024*/ 	.byte	0x04, 0x11
        /*0026*/ 	.short	(.L_7 - .L_6)
	.align		4
.L_6:
        /*0028*/ 	.word	index@(_Z4convPiS_i)
        /*002c*/ 	.word	0x00000000


	//----- nvinfo : EIATTR_MIN_STACK_SIZE
	.align		4
.L_7:
        /*0030*/ 	.byte	0x04, 0x12
        /*0032*/ 	.short	(.L_9 - .L_8)
	.align		4
.L_8:
        /*0034*/ 	.word	index@(_Z4convPiS_i)
        /*0038*/ 	.word	0x00000000


	//----- nvinfo : EIATTR_MIN_STACK_SIZE
	.align		4
.L_9:
        /*003c*/ 	.byte	0x04, 0x12
        /*003e*/ 	.short	(.L_11 - .L_10)
	.align		4
.L_10:
        /*0040*/ 	.word	index@(_Z5transPiS_i)
        /*0044*/ 	.word	0x00000000
.L_11:


//--------------------- .nv.compat                --------------------------
	.section	.nv.compat,"",@"SHT_CUDA_COMPAT_INFO"
	.align	4
        /*0000*/ 	.byte	0x02, 0x09, 0x00, 0x00, 0x02, 0x02, 0x01, 0x00, 0x02, 0x05, 0x05, 0x00, 0x03, 0x07, 0x01, 0x01
        /*0010*/ 	.byte	0x02, 0x03, 0x00, 0x00, 0x02, 0x06, 0x01, 0x00, 0x04, 0x0b, 0x08, 0x00, 0x09, 0x00, 0x00, 0x00
        /*0020*/ 	.byte	0x00, 0x00, 0x00, 0x00


//--------------------- .nv.info._Z4convPiS_i     --------------------------
	.section	.nv.info._Z4convPiS_i,"",@"SHT_CUDA_INFO"
	.sectionflags	@""
	.align	4


	//----- nvinfo : EIATTR_CUDA_API_VERSION
	.align		4
        /*0000*/ 	.byte	0x04, 0x37
        /*0002*/ 	.short	(.L_13 - .L_12)
.L_12:
        /*0004*/ 	.word	0x00000082


	//----- nvinfo : EIATTR_KPARAM_INFO
	.align		4
.L_13:
        /*0008*/ 	.byte	0x04, 0x17
        /*000a*/ 	.short	(.L_15 - .L_14)
.L_14:
        /*000c*/ 	.word	0x00000000
        /*0010*/ 	.short	0x0002
        /*0012*/ 	.short	0x0010
        /*0014*/ 	.byte	0x00, 0xf0, 0x11, 0x00


	//----- nvinfo : EIATTR_KPARAM_INFO
	.align		4
.L_15:
        /*0018*/ 	.byte	0x04, 0x17
        /*001a*/ 	.short	(.L_17 - .L_16)
.L_16:
        /*001c*/ 	.word	0x00000000
        /*0020*/ 	.short	0x0001
        /*0022*/ 	.short	0x0008
        /*0024*/ 	.byte	0x00, 0xf5, 0x21, 0x00


	//----- nvinfo : EIATTR_KPARAM_INFO
	.align		4
.L_17:
        /*0028*/ 	.byte	0x04, 0x17
        /*002a*/ 	.short	(.L_19 - .L_18)
.L_18:
        /*002c*/ 	.word	0x00000000
        /*0030*/ 	.short	0x0000
        /*0032*/ 	.short	0x0000
        /*0034*/ 	.byte	0x00, 0xf5, 0x21, 0x00


	//----- nvinfo : EIATTR_SPARSE_MMA_MASK
	.align		4
.L_19:
        /*0038*/ 	.byte	0x03, 0x50
        /*003a*/ 	.short	0x0000


	//----- nvinfo : EIATTR_MAXREG_COUNT
	.align		4
        /*003c*/ 	.byte	0x03, 0x1b
        /*003e*/ 	.short	0x00ff


	//----- nvinfo : EIATTR_MERCURY_ISA_VERSION
	.align		4
        /*0040*/ 	.byte	0x03, 0x5f
        /*0042*/ 	.short	0x0101


	//----- nvinfo : EIATTR_VRC_CTA_INIT_COUNT
	.align		4
        /*0044*/ 	.byte	0x02, 0x4a
	.zero		1
	.zero		1


	//----- nvinfo : EIATTR_EXIT_INSTR_OFFSETS
	.align		4
        /*0048*/ 	.byte	0x04, 0x1c
        /*004a*/ 	.short	(.L_21 - .L_20)


	//   ....[0]....
.L_20:
        /*004c*/ 	.word	0x00000010


	//----- nvinfo : EIATTR_CBANK_PARAM_SIZE
	.align		4
.L_21:
        /*0050*/ 	.byte	0x03, 0x19
        /*0052*/ 	.short	0x0014


	//----- nvinfo : EIATTR_PARAM_CBANK
	.align		4
        /*0054*/ 	.byte	0x04, 0x0a
        /*0056*/ 	.short	(.L_23 - .L_22)
	.align		4
.L_22:
        /*0058*/ 	.word	index@(.nv.constant0._Z4convPiS_i)
        /*005c*/ 	.short	0x0380
        /*005e*/ 	.short	0x0014


	//----- nvinfo : EIATTR_SW_WAR
	.align		4
.L_23:
        /*0060*/ 	.byte	0x04, 0x36
        /*0062*/ 	.short	(.L_25 - .L_24)
.L_24:
        /*0064*/ 	.word	0x00000008
.L_25:


//--------------------- .nv.info._Z5transPiS_i    --------------------------
	.section	.nv.info._Z5transPiS_i,"",@"SHT_CUDA_INFO"
	.sectionflags	@""
	.align	4


	//----- nvinfo : EIATTR_CUDA_API_VERSION
	.align		4
        /*0000*/ 	.byte	0x04, 0x37
        /*0002*/ 	.short	(.L_27 - .L_26)
.L_26:
        /*0004*/ 	.word	0x00000082


	//----- nvinfo : EIATTR_KPARAM_INFO
	.align		4
.L_27:
        /*0008*/ 	.byte	0x04, 0x17
        /*000a*/ 	.short	(.L_29 - .L_28)
.L_28:
        /*000c*/ 	.word	0x00000000
        /*0010*/ 	.short	0x0002
        /*0012*/ 	.short	0x0010
        /*0014*/ 	.byte	0x00, 0xf0, 0x11, 0x00


	//----- nvinfo : EIATTR_KPARAM_INFO
	.align		4
.L_29:
        /*0018*/ 	.byte	0x04, 0x17
        /*001a*/ 	.short	(.L_31 - .L_30)
.L_30:
        /*001c*/ 	.word	0x00000000
        /*0020*/ 	.short	0x0001
        /*0022*/ 	.short	0x0008
        /*0024*/ 	.byte	0x00, 0xf5, 0x21, 0x00


	//----- nvinfo : EIATTR_KPARAM_INFO
	.align		4
.L_31:
        /*0028*/ 	.byte	0x04, 0x17
        /*002a*/ 	.short	(.L_33 - .L_32)
.L_32:
        /*002c*/ 	.word	0x00000000
        /*0030*/ 	.short	0x0000
        /*0032*/ 	.short	0x0000
        /*0034*/ 	.byte	0x00, 0xf5, 0x21, 0x00


	//----- nvinfo : EIATTR_SPARSE_MMA_MASK
	.align		4
.L_33:
        /*0038*/ 	.byte	0x03, 0x50
        /*003a*/ 	.short	0x0000


	//----- nvinfo : EIATTR_MAXREG_COUNT
	.align		4
        /*003c*/ 	.byte	0x03, 0x1b
        /*003e*/ 	.short	0x00ff


	//----- nvinfo : EIATTR_NUM_BARRIERS
	.align		4
        /*0040*/ 	.byte	0x02, 0x4c
        /*0042*/ 	.byte	0x01
	.zero		1


	//----- nvinfo : EIATTR_MERCURY_ISA_VERSION
	.align		4
        /*0044*/ 	.byte	0x03, 0x5f
        /*0046*/ 	.short	0x0101


	//----- nvinfo : EIATTR_VRC_CTA_INIT_COUNT
	.align		4
        /*0048*/ 	.byte	0x02, 0x4a
	.zero		1
	.zero		1


	//----- nvinfo : EIATTR_EXIT_INSTR_OFFSETS
	.align		4
        /*004c*/ 	.byte	0x04, 0x1c
        /*004e*/ 	.short	(.L_35 - .L_34)


	//   ....[0]....
.L_34:
        /*0050*/ 	.word	0x000000e0


	//   ....[1]....
        /*0054*/ 	.word	0x00000370


	//----- nvinfo : EIATTR_CBANK_PARAM_SIZE
	.align		4
.L_35:
        /*0058*/ 	.byte	0x03, 0x19
        /*005a*/ 	.short	0x0014


	//----- nvinfo : EIATTR_PARAM_CBANK
	.align		4
        /*005c*/ 	.byte	0x04, 0x0a
        /*005e*/ 	.short	(.L_37 - .L_36)
	.align		4
.L_36:
        /*0060*/ 	.word	index@(.nv.constant0._Z5transPiS_i)
        /*0064*/ 	.short	0x0380
        /*0066*/ 	.short	0x0014


	//----- nvinfo : EIATTR_SW_WAR
	.align		4
.L_37:
        /*0068*/ 	.byte	0x04, 0x36
        /*006a*/ 	.short	(.L_39 - .L_38)
.L_38:
        /*006c*/ 	.word	0x00000008
.L_39:


//--------------------- .nv.callgraph             --------------------------
	.section	.nv.callgraph,"",@"SHT_CUDA_CALLGRAPH"
	.align	4
	.sectionentsize	8
	.align		4
        /*0000*/ 	.word	0x00000000
	.align		4
        /*0004*/ 	.word	0xffffffff
	.align		4
        /*0008*/ 	.word	0x00000000
	.align		4
        /*000c*/ 	.word	0xfffffffe
	.align		4
        /*0010*/ 	.word	0x00000000
	.align		4
        /*0014*/ 	.word	0xfffffffd
	.align		4
        /*0018*/ 	.word	0x00000000
	.align		4
        /*001c*/ 	.word	0xfffffffc


//--------------------- .text._Z4convPiS_i        --------------------------
	.section	.text._Z4convPiS_i,"ax",@progbits
	.align	128
        .global         _Z4convPiS_i
        .type           _Z4convPiS_i,@function
        .size           _Z4convPiS_i,(.L_x_2 - _Z4convPiS_i)
        .other          _Z4convPiS_i,@"STO_CUDA_ENTRY STV_DEFAULT"
_Z4convPiS_i:
.text._Z4convPiS_i:
[----:B------:R-:W-:Y:S01]  /*0000*/  LDC R1, c[0x0][0x37c] ;  /* 0x0000df00ff017b82 */ /* 0x000fe20000000800 */
[----:B------:R-:W-:Y:S05]  /*0010*/  EXIT ;  /* 0x000000000000794d */ /* 0x000fea0003800000 */
.L_x_0:
[----:B------:R-:W-:-:S00]  /*0020*/  BRA `(.L_x_0) ;  /* 0xfffffffc00fc7947 */ /* 0x000fc0000383ffff */
[----:B------:R-:W-:-:S00]  /*0030*/  NOP ;  /* 0x0000000000007918 */ /* 0x000fc00000000000 */
        /* <DEDUP_REMOVED lines=12> */
.L_x_2:


//--------------------- .text._Z5transPiS_i       --------------------------
	.section	.text._Z5transPiS_i,"ax",@progbits
	.align	128
        .global         _Z5transPiS_i
        .type           _Z5transPiS_i,@function
        .size           _Z5transPiS_i,(.L_x_3 - _Z5transPiS_i)
        .other          _Z5transPiS_i,@"STO_CUDA_ENTRY STV_DEFAULT"
_Z5transPiS_i:
.text._Z5transPiS_i:
[----:B------:R-:W-:Y:S01]  /*0000*/  LDC R1, c[0x0][0x37c] ;  /* 0x0000df00ff017b82 */ /* 0x000fe20000000800 */
[----:B------:R-:W0:Y:S01]  /*0010*/  S2R R2, SR_CTAID.Y ;  /* 0x0000000000027919 */ /* 0x000e220000002600 */
[----:B------:R-:W1:Y:S06]  /*0020*/  LDCU UR4, c[0x0][0x360] ;  /* 0x00006c00ff0477ac */ /* 0x000e6c0008000800 */
[----:B------:R-:W0:Y:S01]  /*0030*/  S2UR UR5, SR_CTAID.X ;  /* 0x00000000000579c3 */ /* 0x000e220000002500 */
[----:B------:R-:W2:Y:S01]  /*0040*/  S2R R5, SR_TID.Y ;  /* 0x0000000000057919 */ /* 0x000ea20000002200 */
[----:B------:R-:W2:Y:S01]  /*0050*/  LDCU UR6, c[0x0][0x364] ;  /* 0x00006c80ff0677ac */ /* 0x000ea20008000800 */
[----:B------:R-:W1:Y:S05]  /*0060*/  S2R R3, SR_TID.X ;  /* 0x0000000000037919 */ /* 0x000e6a0000002100 */
[----:B------:R-:W0:Y:S08]  /*0070*/  LDC R7, c[0x0][0x370] ;  /* 0x0000dc00ff077b82 */ /* 0x000e300000000800 */
[----:B------:R-:W3:Y:S01]  /*0080*/  LDC R0, c[0x0][0x390] ;  /* 0x0000e400ff007b82 */ /* 0x000ee20000000800 */
[----:B0-----:R-:W-:-:S04]  /*0090*/  IMAD R2, R2, R7, UR5 ;  /* 0x0000000502027e24 */ /* 0x001fc8000f8e0207 */
[----:B--2---:R-:W-:Y:S02]  /*00a0*/  IMAD R2, R2, UR6, R5 ;  /* 0x0000000602027c24 */ /* 0x004fe4000f8e0205 */
[----:B---3--:R-:W-:Y:S02]  /*00b0*/  IMAD R4, R0, R0, RZ ;  /* 0x0000000000047224 */ /* 0x008fe400078e02ff */
[----:B-1----:R-:W-:-:S05]  /*00c0*/  IMAD R3, R2, UR4, R3 ;  /* 0x0000000402037c24 */ /* 0x002fca000f8e0203 */
[----:B------:R-:W-:-:S13]  /*00d0*/  ISETP.GE.AND P0, PT, R3, R4, PT ;  /* 0x000000040300720c */ /* 0x000fda0003f06270 */
[----:B------:R-:W-:Y:S05]  /*00e0*/  @P0 EXIT ;  /* 0x000000000000094d */ /* 0x000fea0003800000 */
[----:B------:R-:W0:Y:S01]  /*00f0*/  LDC.64 R4, c[0x0][0x380] ;  /* 0x0000e000ff047b82 */ /* 0x000e220000000a00 */
[----:B------:R-:W1:Y:S01]  /*0100*/  LDCU.64 UR6, c[0x0][0x358] ;  /* 0x00006b00ff0677ac */ /* 0x000e620008000a00 */
[----:B0-----:R-:W-:-:S05]  /*0110*/  IMAD.WIDE R4, R3, 0x4, R4 ;  /* 0x0000000403047825 */ /* 0x001fca00078e0204 */
[----:B-1----:R0:W2:Y:S01]  /*0120*/  LDG.E R8, desc[UR6][R4.64] ;  /* 0x0000000604087981 */ /* 0x0020a2000c1e1900 */
[----:B------:R-:W-:Y:S01]  /*0130*/  IABS R11, R0 ;  /* 0x00000000000b7213 */ /* 0x000fe20000000000 */
[----:B------:R-:W1:Y:S01]  /*0140*/  S2UR UR5, SR_CgaCtaId ;  /* 0x00000000000579c3 */ /* 0x000e620000008800 */
[----:B------:R-:W-:Y:S02]  /*0150*/  UMOV UR4, 0x400 ;  /* 0x0000040000047882 */ /* 0x000fe40000000000 */
[----:B------:R-:W3:Y:S01]  /*0160*/  I2F.RP R2, R11 ;  /* 0x0000000b00027306 */ /* 0x000ee20000209400 */
[----:B0-----:R-:W-:-:S07]  /*0170*/  IABS R4, R3 ;  /* 0x0000000300047213 */ /* 0x001fce0000000000 */
[----:B---3--:R-:W0:Y:S01]  /*0180*/  MUFU.RCP R2, R2 ;  /* 0x0000000200027308 */ /* 0x008e220000001000 */
[----:B-1----:R-:W-:Y:S01]  /*0190*/  ULEA UR4, UR5, UR4, 0x18 ;  /* 0x0000000405047291 */ /* 0x002fe2000f8ec0ff */
[----:B0-----:R-:W-:-:S06]  /*01a0*/  IADD3 R6, PT, PT, R2, 0xffffffe, RZ ;  /* 0x0ffffffe02067810 */ /* 0x001fcc0007ffe0ff */
[----:B------:R0:W1:Y:S02]  /*01b0*/  F2I.FTZ.U32.TRUNC.NTZ R7, R6 ;  /* 0x0000000600077305 */ /* 0x000064000021f000 */
[----:B0-----:R-:W-:Y:S01]  /*01c0*/  IMAD.MOV.U32 R6, RZ, RZ, RZ ;  /* 0x000000ffff067224 */ /* 0x001fe200078e00ff */
[----:B-1----:R-:W-:-:S05]  /*01d0*/  IADD3 R10, PT, PT, RZ, -R7, RZ ;  /* 0x80000007ff0a7210 */ /* 0x002fca0007ffe0ff */
[----:B------:R-:W-:-:S04]  /*01e0*/  IMAD R9, R10, R11, RZ ;  /* 0x0000000b0a097224 */ /* 0x000fc800078e02ff */
[----:B------:R-:W-:Y:S01]  /*01f0*/  IMAD.HI.U32 R7, R7, R9, R6 ;  /* 0x0000000907077227 */ /* 0x000fe200078e0006 */
[----:B------:R-:W-:-:S05]  /*0200*/  LEA R9, R3, UR4, 0x2 ;  /* 0x0000000403097c11 */ /* 0x000fca000f8e10ff */
[----:B------:R-:W-:-:S05]  /*0210*/  IMAD.HI.U32 R7, R7, R4, RZ ;  /* 0x0000000407077227 */ /* 0x000fca00078e00ff */
[----:B------:R-:W-:-:S05]  /*0220*/  IADD3 R2, PT, PT, -R7, RZ, RZ ;  /* 0x000000ff07027210 */ /* 0x000fca0007ffe1ff */
[C---:B------:R-:W-:Y:S02]  /*0230*/  IMAD R2, R11.reuse, R2, R4 ;  /* 0x000000020b027224 */ /* 0x040fe400078e0204 */
[----:B------:R-:W0:Y:S03]  /*0240*/  LDC.64 R4, c[0x0][0x388] ;  /* 0x0000e200ff047b82 */ /* 0x000e260000000a00 */
[----:B------:R-:W-:-:S13]  /*0250*/  ISETP.GT.U32.AND P2, PT, R11, R2, PT ;  /* 0x000000020b00720c */ /* 0x000fda0003f44070 */
[----:B------:R-:W-:Y:S01]  /*0260*/  @!P2 IMAD.IADD R2, R2, 0x1, -R11 ;  /* 0x000000010202a824 */ /* 0x000fe200078e0a0b */
[----:B------:R-:W-:Y:S02]  /*0270*/  @!P2 IADD3 R7, PT, PT, R7, 0x1, RZ ;  /* 0x000000010707a810 */ /* 0x000fe40007ffe0ff */
[----:B------:R-:W-:Y:S02]  /*0280*/  ISETP.NE.AND P2, PT, R0, RZ, PT ;  /* 0x000000ff0000720c */ /* 0x000fe40003f45270 */
[----:B------:R-:W-:Y:S02]  /*0290*/  ISETP.GE.U32.AND P0, PT, R2, R11, PT ;  /* 0x0000000b0200720c */ /* 0x000fe40003f06070 */
[----:B------:R-:W-:-:S04]  /*02a0*/  LOP3.LUT R2, R3, R0, RZ, 0x3c, !PT ;  /* 0x0000000003027212 */ /* 0x000fc800078e3cff */
[----:B------:R-:W-:-:S07]  /*02b0*/  ISETP.GE.AND P1, PT, R2, RZ, PT ;  /* 0x000000ff0200720c */ /* 0x000fce0003f26270 */
[----:B------:R-:W-:-:S06]  /*02c0*/  @P0 VIADD R7, R7, 0x1 ;  /* 0x0000000107070836 */ /* 0x000fcc0000000000 */
[----:B------:R-:W-:Y:S02]  /*02d0*/  @!P1 IADD3 R7, PT, PT, -R7, RZ, RZ ;  /* 0x000000ff07079210 */ /* 0x000fe40007ffe1ff */
[----:B------:R-:W-:-:S04]  /*02e0*/  @!P2 LOP3.LUT R7, RZ, R0, RZ, 0x33, !PT ;  /* 0x00000000ff07a212 */ /* 0x000fc800078e33ff */
[----:B------:R-:W-:-:S05]  /*02f0*/  IADD3 R2, PT, PT, -R7, RZ, RZ ;  /* 0x000000ff07027210 */ /* 0x000fca0007ffe1ff */
[----:B------:R-:W-:-:S04]  /*0300*/  IMAD R3, R0, R2, R3 ;  /* 0x0000000200037224 */ /* 0x000fc800078e0203 */
[----:B------:R-:W-:-:S04]  /*0310*/  IMAD R3, R3, R0, R7 ;  /* 0x0000000003037224 */ /* 0x000fc800078e0207 */
[----:B0-----:R-:W-:Y:S01]  /*0320*/  IMAD.WIDE R2, R3, 0x4, R4 ;  /* 0x0000000403027825 */ /* 0x001fe200078e0204 */
[----:B--2---:R-:W-:Y:S01]  /*0330*/  STS [R9], R8 ;  /* 0x0000000809007388 */ /* 0x004fe20000000800 */
[----:B------:R-:W-:Y:S06]  /*0340*/  BAR.SYNC.DEFER_BLOCKING 0x0 ;  /* 0x0000000000007b1d */ /* 0x000fec0000010000 */
[----:B------:R-:W0:Y:S04]  /*0350*/  LDS R11, [R9] ;  /* 0x00000000090b7984 */ /* 0x000e280000000800 */
[----:B0-----:R-:W-:Y:S01]  /*0360*/  STG.E desc[UR6][R2.64], R11 ;  /* 0x0000000b02007986 */ /* 0x001fe2000c101906 */
[----:B------:R-:W-:Y:S05]  /*0370*/  EXIT ;  /* 0x000000000000794d */ /* 0x000fea0003800000 */
.L_x_1:
        /* <DEDUP_REMOVED lines=16> */
.L_x_3:


//--------------------- .nv.shared.reserved.0     --------------------------
	.section	.nv.shared.reserved.0,"aw",@nobits
	.weak		__nv_reservedSMEM_offset_0_alias
	.size		__nv_reservedSMEM_offset_0_alias, 0, 64
	.other		__nv_reservedSMEM_offset_0_alias,@"STO_CUDA_RESERVED_SHARED STV_DEFAULT"
__nv_reservedSMEM_offset_0_alias:
	.zero		0
	.zero		64


//--------------------- .nv.shared._Z5transPiS_i  --------------------------
	.section	.nv.shared._Z5transPiS_i,"aw",@nobits
	.sectionflags	@""
	.align	4
.nv.shared._Z5transPiS_i:
	.zero		1280


//--------------------- .nv.constant0._Z4convPiS_i --------------------------
	.section	.nv.constant0._Z4convPiS_i,"a",@progbits
	.sectionflags	@""
	.align	4
.nv.constant0._Z4convPiS_i:
	.zero		916


//--------------------- .nv.constant0._Z5transPiS_i --------------------------
	.section	.nv.constant0._Z5transPiS_i,"a",@progbits
	.sectionflags	@""
	.align	4
.nv.constant0._Z5transPiS_i:
	.zero		916


//--------------------- SYMBOLS --------------------------

	.type		.nv.reservedSmem.offset0,@object
	.size		.nv.reservedSmem.offset0,0x4
	.type		.nv.reservedSmem.cap,@object
	.size		.nv.reservedSmem.cap,0x4
